	.headerflags	@"EF_CUDA_TEXMODE_UNIFIED EF_CUDA_64BIT_ADDRESS EF_CUDA_SM89 EF_CUDA_VIRTUAL_SM(EF_CUDA_SM89)"
	.elftype	@"ET_EXEC"


//--------------------- .nv.info                  --------------------------
	.section	.nv.info,"",@"SHT_CUDA_INFO"
	.align	4


	//----- nvinfo : EIATTR_REGCOUNT
	.align		4
        /*0000*/ 	.byte	0x04, 0x2f
        /*0002*/ 	.short	(.L_1 - .L_0)
	.align		4
.L_0:
        /*0004*/ 	.word	index@(triton__0d1d2de)
        /*0008*/ 	.word	0x0000000a


	//----- nvinfo : EIATTR_MAX_STACK_SIZE
	.align		4
.L_1:
        /*000c*/ 	.byte	0x04, 0x23
        /*000e*/ 	.short	(.L_3 - .L_2)
	.align		4
.L_2:
        /*0010*/ 	.word	index@(triton__0d1d2de)
        /*0014*/ 	.word	0x00000000


	//----- nvinfo : EIATTR_MIN_STACK_SIZE
	.align		4
.L_3:
        /*0018*/ 	.byte	0x04, 0x12
        /*001a*/ 	.short	(.L_5 - .L_4)
	.align		4
.L_4:
        /*001c*/ 	.word	index@(triton__0d1d2de)
        /*0020*/ 	.word	0x00000000


	//----- nvinfo : EIATTR_FRAME_SIZE
	.align		4
.L_5:
        /*0024*/ 	.byte	0x04, 0x11
        /*0026*/ 	.short	(.L_7 - .L_6)
	.align		4
.L_6:
        /*0028*/ 	.word	index@(triton__0d1d2de)
        /*002c*/ 	.word	0x00000000
.L_7:


//--------------------- .nv.info.triton__0d1d2de  --------------------------
	.section	.nv.info.triton__0d1d2de,"",@"SHT_CUDA_INFO"
	.align	4


	//----- nvinfo : EIATTR_CUDA_API_VERSION
	.align		4
        /*0000*/ 	.byte	0x04, 0x37
        /*0002*/ 	.short	(.L_9 - .L_8)
.L_8:
        /*0004*/ 	.word	0x0000007b


	//----- nvinfo : EIATTR_PARAM_CBANK
	.align		4
.L_9:
        /*0008*/ 	.byte	0x04, 0x0a
        /*000a*/ 	.short	(.L_11 - .L_10)
	.align		4
.L_10:
        /*000c*/ 	.word	index@(.nv.constant0.triton__0d1d2de)
        /*0010*/ 	.short	0x0160
        /*0012*/ 	.short	0x0014


	//----- nvinfo : EIATTR_CBANK_PARAM_SIZE
	.align		4
.L_11:
        /*0014*/ 	.byte	0x03, 0x19
        /*0016*/ 	.short	0x0014


	//----- nvinfo : EIATTR_KPARAM_INFO
	.align		4
        /*0018*/ 	.byte	0x04, 0x17
        /*001a*/ 	.short	(.L_13 - .L_12)
.L_12:
        /*001c*/ 	.word	0x00000000
        /*0020*/ 	.short	0x0002
        /*0022*/ 	.short	0x0010
        /*0024*/ 	.byte	0x00, 0xf0, 0x11, 0x00


	//----- nvinfo : EIATTR_KPARAM_INFO
	.align		4
.L_13:
        /*0028*/ 	.byte	0x04, 0x17
        /*002a*/ 	.short	(.L_15 - .L_14)
.L_14:
        /*002c*/ 	.word	0x00000000
        /*0030*/ 	.short	0x0001
        /*0032*/ 	.short	0x0008
        /*0034*/ 	.byte	0x00, 0xf0, 0x21, 0x00


	//----- nvinfo : EIATTR_KPARAM_INFO
	.align		4
.L_15:
        /*0038*/ 	.byte	0x04, 0x17
        /*003a*/ 	.short	(.L_17 - .L_16)
.L_16:
        /*003c*/ 	.word	0x00000000
        /*0040*/ 	.short	0x0000
        /*0042*/ 	.short	0x0000
        /*0044*/ 	.byte	0x00, 0xf0, 0x21, 0x00


	//----- nvinfo : EIATTR_MAXREG_COUNT
	.align		4
.L_17:
        /*0048*/ 	.byte	0x03, 0x1b
        /*004a*/ 	.short	0x00ff


	//----- nvinfo : EIATTR_EXIT_INSTR_OFFSETS
	.align		4
        /*004c*/ 	.byte	0x04, 0x1c
        /*004e*/ 	.short	(.L_19 - .L_18)


	//   ....[0]....
.L_18:
        /*0050*/ 	.word	0x00000240


	//----- nvinfo : EIATTR_MAX_THREADS
	.align		4
.L_19:
        /*0054*/ 	.byte	0x04, 0x05
        /*0056*/ 	.short	(.L_21 - .L_20)
.L_20:
        /*0058*/ 	.word	0x00000100
        /*005c*/ 	.word	0x00000001
        /*0060*/ 	.word	0x00000001
.L_21:


//--------------------- .nv.rel.action            --------------------------
	.section	.nv.rel.action,"",@"SHT_CUDA_RELOCINFO"
	.align	8
	.sectionentsize	8
        /*0000*/ 	.byte	0x73, 0x00, 0x00, 0x00, 0x00, 0x00, 0x00, 0x00, 0x00, 0x00, 0x00, 0x11, 0x25, 0x00, 0x05, 0x36


//--------------------- .nv.constant0.triton__0d1d2de --------------------------
	.section	.nv.constant0.triton__0d1d2de,"a",@progbits
	.align	4
.nv.constant0.triton__0d1d2de:
	.zero		372


//--------------------- .text.triton__0d1d2de     --------------------------
	.section	.text.triton__0d1d2de,"ax",@progbits
	.sectioninfo	@"SHI_REGISTERS=10"
	.align	128
        .global         triton__0d1d2de
        .type           triton__0d1d2de,@function
        .size           triton__0d1d2de,(.L_x_1 - triton__0d1d2de)
        .other          triton__0d1d2de,@"STO_CUDA_ENTRY STV_DEFAULT"
triton__0d1d2de:
.text.triton__0d1d2de:
[----:B------:R-:W-:-:S02]  /*0000*/  IMAD.MOV.U32 R1, RZ, RZ, c[0x0][0x28] ;  /* 0x00000a00ff017624 */ /* 0x000fc400078e00ff */
[----:B------:R-:W0:Y:S01]  /*0010*/  S2R R0, SR_TID.X ;  /* 0x0000000000007919 */ /* 0x000e220000002100 */
[----:B------:R-:W-:-:S03]  /*0020*/  ULDC.64 UR4, c[0x0][0x118] ;  /* 0x0000460000047ab9 */ /* 0x000fc60000000a00 */
[----:B------:R-:W1:Y:S01]  /*0030*/  S2R R5, SR_CTAID.X ;  /* 0x0000000000057919 */ /* 0x000e620000002500 */
[----:B0-----:R-:W-:Y:S01]  /*0040*/  IMAD.SHL.U32 R0, R0, 0x2, RZ ;  /* 0x0000000200007824 */ /* 0x001fe200078e00ff */
[----:B-1----:R-:W-:-:S04]  /*0050*/  SHF.R.S32.HI R3, RZ, 0x16, R5 ;  /* 0x00000016ff037819 */ /* 0x002fc80000011405 */
[----:B------:R-:W-:Y:S02]  /*0060*/  LOP3.LUT R0, R0, 0x1fe, RZ, 0xc0, !PT ;  /* 0x000001fe00007812 */ /* 0x000fe400078ec0ff */
[----:B------:R-:W-:-:S03]  /*0070*/  SGXT R3, R3, 0x1 ;  /* 0x000000010303781a */ /* 0x000fc60000000200 */
[----:B------:R-:W-:-:S05]  /*0080*/  IMAD R0, R5, 0x200, R0 ;  /* 0x0000020005007824 */ /* 0x000fca00078e0200 */
[CC--:B------:R-:W-:Y:S02]  /*0090*/  LEA.HI R2, R3.reuse, R0.reuse, RZ, 0x8 ;  /* 0x0000000003027211 */ /* 0x0c0fe400078f40ff */
[----:B------:R-:W-:Y:S02]  /*00a0*/  LEA.HI R3, R3, R0, RZ, 0x13 ;  /* 0x0000000003037211 */ /* 0x000fe400078f98ff */
[--C-:B------:R-:W-:Y:S02]  /*00b0*/  SHF.R.S32.HI R4, RZ, 0x8, R2.reuse ;  /* 0x00000008ff047819 */ /* 0x100fe40000011402 */
[----:B------:R-:W-:Y:S02]  /*00c0*/  SHF.R.S32.HI R5, RZ, 0x1f, R2 ;  /* 0x0000001fff057819 */ /* 0x000fe40000011402 */
[----:B------:R-:W-:Y:S02]  /*00d0*/  SHF.R.S32.HI R3, RZ, 0x13, R3 ;  /* 0x00000013ff037819 */ /* 0x000fe40000011403 */
[----:B------:R-:W-:-:S03]  /*00e0*/  LEA.HI R5, R5, R4, RZ, 0xa ;  /* 0x0000000405057211 */ /* 0x000fc600078f50ff */
[----:B------:R-:W-:Y:S01]  /*00f0*/  IMAD.SHL.U32 R3, R3, 0x400, RZ ;  /* 0x0000040003037824 */ /* 0x000fe200078e00ff */
[----:B------:R-:W-:Y:S02]  /*0100*/  LOP3.LUT R7, R5, 0xffc00, RZ, 0xc0, !PT ;  /* 0x000ffc0005077812 */ /* 0x000fe400078ec0ff */
[----:B------:R-:W-:-:S03]  /*0110*/  LOP3.LUT R5, R2, 0xffffff00, RZ, 0xc0, !PT ;  /* 0xffffff0002057812 */ /* 0x000fc600078ec0ff */
[----:B------:R-:W-:Y:S01]  /*0120*/  IMAD.IADD R7, R4, 0x1, -R7 ;  /* 0x0000000104077824 */ /* 0x000fe200078e0a07 */
[----:B------:R-:W-:Y:S01]  /*0130*/  SHF.R.S32.HI R4, RZ, 0x1f, R3 ;  /* 0x0000001fff047819 */ /* 0x000fe20000011403 */
[----:B------:R-:W-:Y:S02]  /*0140*/  IMAD.IADD R2, R0, 0x1, -R5 ;  /* 0x0000000100027824 */ /* 0x000fe400078e0a05 */
[----:B------:R-:W-:-:S03]  /*0150*/  IMAD.SHL.U32 R7, R7, 0x1000, RZ ;  /* 0x0000100007077824 */ /* 0x000fc600078e00ff */
[----:B------:R-:W-:Y:S02]  /*0160*/  SHF.R.S32.HI R5, RZ, 0x1f, R2 ;  /* 0x0000001fff057819 */ /* 0x000fe40000011402 */
[----:B------:R-:W-:Y:S02]  /*0170*/  IADD3 R2, P0, P1, R7, R2, R3 ;  /* 0x0000000207027210 */ /* 0x000fe4000791e003 */
[----:B------:R-:W-:-:S04]  /*0180*/  SHF.R.S32.HI R7, RZ, 0x1f, R7 ;  /* 0x0000001fff077819 */ /* 0x000fc80000011407 */
[----:B------:R-:W-:Y:S02]  /*0190*/  IADD3.X R5, R7, R5, R4, P0, P1 ;  /* 0x0000000507057210 */ /* 0x000fe400007e2404 */
[----:B------:R-:W-:-:S04]  /*01a0*/  LEA R4, P0, R2, c[0x0][0x160], 0x1 ;  /* 0x0000580002047a11 */ /* 0x000fc800078008ff */
[----:B------:R-:W-:-:S05]  /*01b0*/  LEA.HI.X R5, R2, c[0x0][0x164], R5, 0x1, P0 ;  /* 0x0000590002057a11 */ /* 0x000fca00000f0c05 */
[----:B------:R-:W2:Y:S01]  /*01c0*/  LDG.E.EL R4, [R4.64+0x600] ;  /* 0x0006000404047981 */ /* 0x000ea2000c2e1900 */
[----:B------:R-:W-:Y:S01]  /*01d0*/  IMAD.MOV.U32 R3, RZ, RZ, 0x2 ;  /* 0x00000002ff037424 */ /* 0x000fe200078e00ff */
[C---:B--2---:R-:W-:Y:S01]  /*01e0*/  PRMT R2, R4.reuse, 0x7632, R2 ;  /* 0x0000763204027816 */ /* 0x044fe20000000002 */
[----:B------:R-:W-:-:S04]  /*01f0*/  IMAD.U32 R6, R4, 0x10000, RZ ;  /* 0x0001000004067824 */ /* 0x000fc800078e00ff */
[----:B------:R-:W-:Y:S02]  /*0200*/  IMAD.U32 R7, R2, 0x10000, RZ ;  /* 0x0001000002077824 */ /* 0x000fe400078e00ff */
[----:B------:R-:W-:-:S03]  /*0210*/  IMAD.WIDE R2, R0, R3, c[0x0][0x168] ;  /* 0x00005a0000027625 */ /* 0x000fc600078e0203 */
[----:B------:R-:W-:-:S05]  /*0220*/  F2FP.BF16.F32.PACK_AB R7, R7, R6 ;  /* 0x000000060707723e */ /* 0x000fca00000010ff */
[----:B------:R-:W-:Y:S01]  /*0230*/  STG.E [R2.64], R7 ;  /* 0x0000000702007986 */ /* 0x000fe2000c101904 */
[----:B------:R-:W-:Y:S05]  /*0240*/  EXIT ;  /* 0x000000000000794d */ /* 0x000fea0003800000 */
.L_x_0:
[----:B------:R-:W-:-:S00]  /*0250*/  BRA `(.L_x_0) ;  /* 0xfffffff000007947 */ /* 0x000fc0000383ffff */
[----:B------:R-:W-:-:S00]  /*0260*/  NOP ;  /* 0x0000000000007918 */ /* 0x000fc00000000000 */
        /* <DEDUP_REMOVED lines=9> */
.L_x_1:
